//
// Generated by NVIDIA NVVM Compiler
//
// Compiler Build ID: CL-36424714
// Cuda compilation tools, release 13.0, V13.0.88
// Based on NVVM 20.0.0
//

.version 9.0
.target sm_100
.address_size 64

	// .globl	_Z7dkernelPjS_j

.visible .entry _Z7dkernelPjS_j(
	.param .u64 .ptr .align 1 _Z7dkernelPjS_j_param_0,
	.param .u64 .ptr .align 1 _Z7dkernelPjS_j_param_1,
	.param .u32 _Z7dkernelPjS_j_param_2
)
{
	.reg .pred 	%p<10>;
	.reg .b32 	%r<146>;
	.reg .b64 	%rd<68>;

	ld.param.u64 	%rd4, [_Z7dkernelPjS_j_param_0];
	ld.param.u32 	%r53, [_Z7dkernelPjS_j_param_2];
	cvta.to.global.u64 	%rd1, %rd4;
	setp.eq.s32 	%p1, %r53, 0;
	@%p1 bra 	$L__BB0_14;
	mov.u32 	%r55, %tid.x;
	mov.u32 	%r56, %ntid.x;
	mov.u32 	%r57, %ctaid.x;
	mad.lo.s32 	%r58, %r57, %r56, %r55;
	mul.lo.s32 	%r1, %r53, %r58;
	and.b32  	%r2, %r53, 7;
	and.b32  	%r3, %r53, 3;
	and.b32  	%r4, %r53, -8;
	and.b32  	%r5, %r53, 1;
	neg.s32 	%r6, %r4;
	shl.b32 	%r7, %r53, 3;
	mul.lo.s32 	%r8, %r53, 5;
	mul.lo.s32 	%r9, %r53, 7;
	mov.b32 	%r128, 0;
$L__BB0_2:
	ld.param.u64 	%rd67, [_Z7dkernelPjS_j_param_1];
	add.s32 	%r60, %r53, -1;
	setp.lt.u32 	%p2, %r60, 7;
	add.s32 	%r61, %r128, %r1;
	cvta.to.global.u64 	%rd5, %rd67;
	mul.wide.u32 	%rd6, %r61, 4;
	add.s64 	%rd2, %rd5, %rd6;
	ld.global.u32 	%r140, [%rd2];
	mov.b32 	%r143, 0;
	@%p2 bra 	$L__BB0_5;
	add.s32 	%r129, %r1, 3;
	add.s32 	%r137, %r53, %r128;
	shl.b32 	%r62, %r53, 1;
	add.s32 	%r136, %r62, %r128;
	mad.lo.s32 	%r135, %r53, 3, %r128;
	shl.b32 	%r63, %r53, 2;
	add.s32 	%r134, %r63, %r128;
	add.s32 	%r133, %r8, %r128;
	mad.lo.s32 	%r132, %r53, 6, %r128;
	add.s32 	%r131, %r9, %r128;
	mov.u32 	%r130, %r128;
	mov.u32 	%r138, %r6;
$L__BB0_4:
	.pragma "nounroll";
	add.s32 	%r64, %r129, -3;
	mul.wide.u32 	%rd7, %r64, 4;
	add.s64 	%rd8, %rd1, %rd7;
	ld.global.u32 	%r65, [%rd8];
	mul.wide.u32 	%rd9, %r130, 4;
	add.s64 	%rd10, %rd1, %rd9;
	ld.global.u32 	%r66, [%rd10];
	mad.lo.s32 	%r67, %r66, %r65, %r140;
	st.global.u32 	[%rd2], %r67;
	add.s32 	%r68, %r129, -2;
	mul.wide.u32 	%rd11, %r68, 4;
	add.s64 	%rd12, %rd1, %rd11;
	ld.global.u32 	%r69, [%rd12];
	mul.wide.u32 	%rd13, %r137, 4;
	add.s64 	%rd14, %rd1, %rd13;
	ld.global.u32 	%r70, [%rd14];
	mad.lo.s32 	%r71, %r70, %r69, %r67;
	st.global.u32 	[%rd2], %r71;
	add.s32 	%r72, %r129, -1;
	mul.wide.u32 	%rd15, %r72, 4;
	add.s64 	%rd16, %rd1, %rd15;
	ld.global.u32 	%r73, [%rd16];
	mul.wide.u32 	%rd17, %r136, 4;
	add.s64 	%rd18, %rd1, %rd17;
	ld.global.u32 	%r74, [%rd18];
	mad.lo.s32 	%r75, %r74, %r73, %r71;
	st.global.u32 	[%rd2], %r75;
	add.s32 	%r76, %r129, 4;
	mul.wide.u32 	%rd19, %r129, 4;
	add.s64 	%rd20, %rd1, %rd19;
	ld.global.u32 	%r77, [%rd20];
	mul.wide.u32 	%rd21, %r135, 4;
	add.s64 	%rd22, %rd1, %rd21;
	ld.global.u32 	%r78, [%rd22];
	mad.lo.s32 	%r79, %r78, %r77, %r75;
	st.global.u32 	[%rd2], %r79;
	add.s32 	%r80, %r129, 1;
	mul.wide.u32 	%rd23, %r80, 4;
	add.s64 	%rd24, %rd1, %rd23;
	ld.global.u32 	%r81, [%rd24];
	mul.wide.u32 	%rd25, %r134, 4;
	add.s64 	%rd26, %rd1, %rd25;
	ld.global.u32 	%r82, [%rd26];
	mad.lo.s32 	%r83, %r82, %r81, %r79;
	st.global.u32 	[%rd2], %r83;
	add.s32 	%r84, %r129, 2;
	mul.wide.u32 	%rd27, %r84, 4;
	add.s64 	%rd28, %rd1, %rd27;
	ld.global.u32 	%r85, [%rd28];
	mul.wide.u32 	%rd29, %r133, 4;
	add.s64 	%rd30, %rd1, %rd29;
	ld.global.u32 	%r86, [%rd30];
	mad.lo.s32 	%r87, %r86, %r85, %r83;
	st.global.u32 	[%rd2], %r87;
	add.s32 	%r88, %r129, 3;
	mul.wide.u32 	%rd31, %r88, 4;
	add.s64 	%rd32, %rd1, %rd31;
	ld.global.u32 	%r89, [%rd32];
	mul.wide.u32 	%rd33, %r132, 4;
	add.s64 	%rd34, %rd1, %rd33;
	ld.global.u32 	%r90, [%rd34];
	mad.lo.s32 	%r91, %r90, %r89, %r87;
	st.global.u32 	[%rd2], %r91;
	mul.wide.u32 	%rd35, %r76, 4;
	add.s64 	%rd36, %rd1, %rd35;
	ld.global.u32 	%r92, [%rd36];
	mul.wide.u32 	%rd37, %r131, 4;
	add.s64 	%rd38, %rd1, %rd37;
	ld.global.u32 	%r93, [%rd38];
	mad.lo.s32 	%r140, %r93, %r92, %r91;
	st.global.u32 	[%rd2], %r140;
	add.s32 	%r138, %r138, 8;
	add.s32 	%r137, %r137, %r7;
	add.s32 	%r136, %r136, %r7;
	add.s32 	%r135, %r135, %r7;
	add.s32 	%r134, %r134, %r7;
	add.s32 	%r133, %r133, %r7;
	add.s32 	%r132, %r132, %r7;
	add.s32 	%r131, %r131, %r7;
	add.s32 	%r130, %r130, %r7;
	add.s32 	%r129, %r129, 8;
	setp.ne.s32 	%p3, %r138, 0;
	mov.u32 	%r143, %r4;
	@%p3 bra 	$L__BB0_4;
$L__BB0_5:
	setp.eq.s32 	%p4, %r2, 0;
	@%p4 bra 	$L__BB0_13;
	add.s32 	%r94, %r2, -1;
	setp.lt.u32 	%p5, %r94, 3;
	@%p5 bra 	$L__BB0_8;
	add.s32 	%r95, %r143, %r1;
	mul.wide.u32 	%rd39, %r95, 4;
	add.s64 	%rd40, %rd1, %rd39;
	ld.global.u32 	%r96, [%rd40];
	mad.lo.s32 	%r97, %r143, %r53, %r128;
	mul.wide.u32 	%rd41, %r97, 4;
	add.s64 	%rd42, %rd1, %rd41;
	ld.global.u32 	%r98, [%rd42];
	mad.lo.s32 	%r99, %r98, %r96, %r140;
	st.global.u32 	[%rd2], %r99;
	add.s32 	%r100, %r95, 1;
	mul.wide.u32 	%rd43, %r100, 4;
	add.s64 	%rd44, %rd1, %rd43;
	ld.global.u32 	%r101, [%rd44];
	add.s32 	%r102, %r97, %r53;
	mul.wide.u32 	%rd45, %r102, 4;
	add.s64 	%rd46, %rd1, %rd45;
	ld.global.u32 	%r103, [%rd46];
	mad.lo.s32 	%r104, %r103, %r101, %r99;
	st.global.u32 	[%rd2], %r104;
	add.s32 	%r105, %r95, 2;
	mul.wide.u32 	%rd47, %r105, 4;
	add.s64 	%rd48, %rd1, %rd47;
	ld.global.u32 	%r106, [%rd48];
	add.s32 	%r107, %r102, %r53;
	mul.wide.u32 	%rd49, %r107, 4;
	add.s64 	%rd50, %rd1, %rd49;
	ld.global.u32 	%r108, [%rd50];
	mad.lo.s32 	%r109, %r108, %r106, %r104;
	st.global.u32 	[%rd2], %r109;
	add.s32 	%r110, %r95, 3;
	mul.wide.u32 	%rd51, %r110, 4;
	add.s64 	%rd52, %rd1, %rd51;
	ld.global.u32 	%r111, [%rd52];
	add.s32 	%r112, %r107, %r53;
	mul.wide.u32 	%rd53, %r112, 4;
	add.s64 	%rd54, %rd1, %rd53;
	ld.global.u32 	%r113, [%rd54];
	mad.lo.s32 	%r140, %r113, %r111, %r109;
	st.global.u32 	[%rd2], %r140;
	add.s32 	%r143, %r143, 4;
$L__BB0_8:
	setp.eq.s32 	%p6, %r3, 0;
	@%p6 bra 	$L__BB0_13;
	setp.eq.s32 	%p7, %r3, 1;
	@%p7 bra 	$L__BB0_11;
	add.s32 	%r114, %r143, %r1;
	mul.wide.u32 	%rd55, %r114, 4;
	add.s64 	%rd56, %rd1, %rd55;
	ld.global.u32 	%r115, [%rd56];
	mad.lo.s32 	%r116, %r143, %r53, %r128;
	mul.wide.u32 	%rd57, %r116, 4;
	add.s64 	%rd58, %rd1, %rd57;
	ld.global.u32 	%r117, [%rd58];
	mad.lo.s32 	%r118, %r117, %r115, %r140;
	st.global.u32 	[%rd2], %r118;
	add.s32 	%r119, %r114, 1;
	mul.wide.u32 	%rd59, %r119, 4;
	add.s64 	%rd60, %rd1, %rd59;
	ld.global.u32 	%r120, [%rd60];
	add.s32 	%r121, %r116, %r53;
	mul.wide.u32 	%rd61, %r121, 4;
	add.s64 	%rd62, %rd1, %rd61;
	ld.global.u32 	%r122, [%rd62];
	mad.lo.s32 	%r140, %r122, %r120, %r118;
	st.global.u32 	[%rd2], %r140;
	add.s32 	%r143, %r143, 2;
$L__BB0_11:
	setp.eq.s32 	%p8, %r5, 0;
	@%p8 bra 	$L__BB0_13;
	add.s32 	%r123, %r143, %r1;
	mul.wide.u32 	%rd63, %r123, 4;
	add.s64 	%rd64, %rd1, %rd63;
	ld.global.u32 	%r124, [%rd64];
	mad.lo.s32 	%r125, %r143, %r53, %r128;
	mul.wide.u32 	%rd65, %r125, 4;
	add.s64 	%rd66, %rd1, %rd65;
	ld.global.u32 	%r126, [%rd66];
	mad.lo.s32 	%r127, %r126, %r124, %r140;
	st.global.u32 	[%rd2], %r127;
$L__BB0_13:
	add.s32 	%r128, %r128, 1;
	setp.ne.s32 	%p9, %r128, %r53;
	@%p9 bra 	$L__BB0_2;
$L__BB0_14:
	ret;

}


// ===== COMPILED SASS (sm_100) =====

	.target	sm_100

	.elftype	@"ET_EXEC"


//--------------------- .note.nv.tkinfo           --------------------------
	.section	.note.nv.tkinfo,"",@"SHT_NOTE"
	.sectionflags	@"SHF_NOTE_NV_TKINFO"
	.tkinfo
        /*0018*/ 	.word	0x00000002
        /*0030*/ 	.string	""
        /*0030*/ 	.string	"ptxas"
        /*0030*/ 	.string	"Cuda compilation tools, release 13.0, V13.0.88"
        /*0030*/ 	.string	"Build cuda_13.0.r13.0/compiler.36424714_0"
        /*0030*/ 	.string	"-arch sm_100 -m 64 "



//--------------------- .note.nv.cuinfo           --------------------------
	.section	.note.nv.cuinfo,"",@"SHT_NOTE"
	.sectionflags	@"SHF_NOTE_NV_CUINFO"
        /*0018*/ 	.short	0x0002
        /*001a*/ 	.short	0x0064
        /*001c*/ 	.short	0x0082
	.zero		2


//--------------------- .nv.info                  --------------------------
	.section	.nv.info,"",@"SHT_CUDA_INFO"
	.align	4


	//----- nvinfo : EIATTR_REGCOUNT
	.align		4
        /*0000*/ 	.byte	0x04, 0x2f
        /*0002*/ 	.short	(.L_1 - .L_0)
	.align		4
.L_0:
        /*0004*/ 	.word	index@(_Z7dkernelPjS_j)
        /*0008*/ 	.word	0x00000020


	//----- nvinfo : EIATTR_FRAME_SIZE
	.align		4
.L_1:
        /*000c*/ 	.byte	0x04, 0x11
        /*000e*/ 	.short	(.L_3 - .L_2)
	.align		4
.L_2:
        /*0010*/ 	.word	index@(_Z7dkernelPjS_j)
        /*0014*/ 	.word	0x00000000


	//----- nvinfo : EIATTR_MIN_STACK_SIZE
	.align		4
.L_3:
        /*0018*/ 	.byte	0x04, 0x12
        /*001a*/ 	.short	(.L_5 - .L_4)
	.align		4
.L_4:
        /*001c*/ 	.word	index@(_Z7dkernelPjS_j)
        /*0020*/ 	.word	0x00000000
.L_5:


//--------------------- .nv.compat                --------------------------
	.section	.nv.compat,"",@"SHT_CUDA_COMPAT_INFO"
	.align	4
        /*0000*/ 	.byte	0x02, 0x09, 0x00, 0x00, 0x02, 0x02, 0x01, 0x00, 0x02, 0x05, 0x05, 0x00, 0x03, 0x07, 0x01, 0x01
        /*0010*/ 	.byte	0x02, 0x03, 0x00, 0x00, 0x02, 0x06, 0x01, 0x00, 0x04, 0x0b, 0x08, 0x00, 0x09, 0x00, 0x00, 0x00
        /*0020*/ 	.byte	0x00, 0x00, 0x00, 0x00


//--------------------- .nv.info._Z7dkernelPjS_j  --------------------------
	.section	.nv.info._Z7dkernelPjS_j,"",@"SHT_CUDA_INFO"
	.sectionflags	@""
	.align	4


	//----- nvinfo : EIATTR_CUDA_API_VERSION
	.align		4
        /*0000*/ 	.byte	0x04, 0x37
        /*0002*/ 	.short	(.L_7 - .L_6)
.L_6:
        /*0004*/ 	.word	0x00000082


	//----- nvinfo : EIATTR_KPARAM_INFO
	.align		4
.L_7:
        /*0008*/ 	.byte	0x04, 0x17
        /*000a*/ 	.short	(.L_9 - .L_8)
.L_8:
        /*000c*/ 	.word	0x00000000
        /*0010*/ 	.short	0x0002
        /*0012*/ 	.short	0x0010
        /*0014*/ 	.byte	0x00, 0xf0, 0x11, 0x00


	//----- nvinfo : EIATTR_KPARAM_INFO
	.align		4
.L_9:
        /*0018*/ 	.byte	0x04, 0x17
        /*001a*/ 	.short	(.L_11 - .L_10)
.L_10:
        /*001c*/ 	.word	0x00000000
        /*0020*/ 	.short	0x0001
        /*0022*/ 	.short	0x0008
        /*0024*/ 	.byte	0x00, 0xf5, 0x21, 0x00


	//----- nvinfo : EIATTR_KPARAM_INFO
	.align		4
.L_11:
        /*0028*/ 	.byte	0x04, 0x17
        /*002a*/ 	.short	(.L_13 - .L_12)
.L_12:
        /*002c*/ 	.word	0x00000000
        /*0030*/ 	.short	0x0000
        /*0032*/ 	.short	0x0000
        /*0034*/ 	.byte	0x00, 0xf5, 0x21, 0x00


	//----- nvinfo : EIATTR_SPARSE_MMA_MASK
	.align		4
.L_13:
        /*0038*/ 	.byte	0x03, 0x50
        /*003a*/ 	.short	0x0000


	//----- nvinfo : EIATTR_MAXREG_COUNT
	.align		4
        /*003c*/ 	.byte	0x03, 0x1b
        /*003e*/ 	.short	0x00ff


	//----- nvinfo : EIATTR_MERCURY_ISA_VERSION
	.align		4
        /*0040*/ 	.byte	0x03, 0x5f
        /*0042*/ 	.short	0x0101


	//----- nvinfo : EIATTR_VRC_CTA_INIT_COUNT
	.align		4
        /*0044*/ 	.byte	0x02, 0x4a
	.zero		1
	.zero		1


	//----- nvinfo : EIATTR_EXIT_INSTR_OFFSETS
	.align		4
        /*0048*/ 	.byte	0x04, 0x1c
        /*004a*/ 	.short	(.L_15 - .L_14)


	//   ....[0]....
.L_14:
        /*004c*/ 	.word	0x00000030


	//   ....[1]....
        /*0050*/ 	.word	0x00000af0


	//----- nvinfo : EIATTR_CBANK_PARAM_SIZE
	.align		4
.L_15:
        /*0054*/ 	.byte	0x03, 0x19
        /*0056*/ 	.short	0x0014


	//----- nvinfo : EIATTR_PARAM_CBANK
	.align		4
        /*0058*/ 	.byte	0x04, 0x0a
        /*005a*/ 	.short	(.L_17 - .L_16)
	.align		4
.L_16:
        /*005c*/ 	.word	index@(.nv.constant0._Z7dkernelPjS_j)
        /*0060*/ 	.short	0x0380
        /*0062*/ 	.short	0x0014


	//----- nvinfo : EIATTR_SW_WAR
	.align		4
.L_17:
        /*0064*/ 	.byte	0x04, 0x36
        /*0066*/ 	.short	(.L_19 - .L_18)
.L_18:
        /*0068*/ 	.word	0x00000008
.L_19:


//--------------------- .nv.callgraph             --------------------------
	.section	.nv.callgraph,"",@"SHT_CUDA_CALLGRAPH"
	.align	4
	.sectionentsize	8
	.align		4
        /*0000*/ 	.word	0x00000000
	.align		4
        /*0004*/ 	.word	0xffffffff
	.align		4
        /*0008*/ 	.word	0x00000000
	.align		4
        /*000c*/ 	.word	0xfffffffe
	.align		4
        /*0010*/ 	.word	0x00000000
	.align		4
        /*0014*/ 	.word	0xfffffffd
	.align		4
        /*0018*/ 	.word	0x00000000
	.align		4
        /*001c*/ 	.word	0xfffffffc


//--------------------- .text._Z7dkernelPjS_j     --------------------------
	.section	.text._Z7dkernelPjS_j,"ax",@progbits
	.align	128
        .global         _Z7dkernelPjS_j
        .type           _Z7dkernelPjS_j,@function
        .size           _Z7dkernelPjS_j,(.L_x_6 - _Z7dkernelPjS_j)
        .other          _Z7dkernelPjS_j,@"STO_CUDA_ENTRY STV_DEFAULT"
_Z7dkernelPjS_j:
.text._Z7dkernelPjS_j:
[----:B------:R-:W-:Y:S08]  /*0000*/  LDC R1, c[0x0][0x37c] ;  /* 0x0000df00ff017b82 */ /* 0x000ff00000000800 */
[----:B------:R-:W0:Y:S02]  /*0010*/  LDC R4, c[0x0][0x390] ;  /* 0x0000e400ff047b82 */ /* 0x000e240000000800 */
[----:B0-----:R-:W-:-:S13]  /*0020*/  ISETP.NE.AND P0, PT, R4, RZ, PT ;  /* 0x000000ff0400720c */ /* 0x001fda0003f05270 */
[----:B------:R-:W-:Y:S05]  /*0030*/  @!P0 EXIT ;  /* 0x000000000000894d */ /* 0x000fea0003800000 */
[----:B------:R-:W0:Y:S01]  /*0040*/  S2R R2, SR_TID.X ;  /* 0x0000000000027919 */ /* 0x000e220000002100 */
[----:B------:R-:W0:Y:S01]  /*0050*/  LDCU UR4, c[0x0][0x360] ;  /* 0x00006c00ff0477ac */ /* 0x000e220008000800 */
[----:B------:R-:W-:Y:S01]  /*0060*/  LOP3.LUT R0, R4, 0xfffffff8, RZ, 0xc0, !PT ;  /* 0xfffffff804007812 */ /* 0x000fe200078ec0ff */
[----:B------:R-:W-:Y:S01]  /*0070*/  HFMA2 R5, -RZ, RZ, 0, 0 ;  /* 0x00000000ff057431 */ /* 0x000fe200000001ff */
[----:B------:R-:W0:Y:S01]  /*0080*/  S2R R3, SR_CTAID.X ;  /* 0x0000000000037919 */ /* 0x000e220000002500 */
[----:B------:R-:W1:Y:S01]  /*0090*/  LDCU.64 UR6, c[0x0][0x358] ;  /* 0x00006b00ff0677ac */ /* 0x000e620008000a00 */
[----:B------:R-:W-:Y:S01]  /*00a0*/  IADD3 R6, PT, PT, -R0, RZ, RZ ;  /* 0x000000ff00067210 */ /* 0x000fe20007ffe1ff */
[----:B0-----:R-:W-:Y:S01]  /*00b0*/  IMAD R2, R3, UR4, R2 ;  /* 0x0000000403027c24 */ /* 0x001fe2000f8e0202 */
[C---:B------:R-:W-:Y:S02]  /*00c0*/  LOP3.LUT R3, R4.reuse, 0x7, RZ, 0xc0, !PT ;  /* 0x0000000704037812 */ /* 0x040fe400078ec0ff */
[----:B-1----:R-:W-:-:S07]  /*00d0*/  LOP3.LUT R4, R4, 0x3, RZ, 0xc0, !PT ;  /* 0x0000000304047812 */ /* 0x002fce00078ec0ff */
.L_x_4:
[----:B0-----:R-:W0:Y:S08]  /*00e0*/  LDC R8, c[0x0][0x390] ;  /* 0x0000e400ff087b82 */ /* 0x001e300000000800 */
[----:B-12---:R-:W1:Y:S01]  /*00f0*/  LDC.64 R12, c[0x0][0x388] ;  /* 0x0000e200ff0c7b82 */ /* 0x006e620000000a00 */
[----:B0-----:R-:W-:-:S04]  /*0100*/  IMAD R7, R2, R8, R5 ;  /* 0x0000000802077224 */ /* 0x001fc800078e0205 */
[----:B-1----:R-:W-:Y:S01]  /*0110*/  IMAD.WIDE.U32 R12, R7, 0x4, R12 ;  /* 0x00000004070c7825 */ /* 0x002fe200078e000c */
[----:B------:R-:W-:-:S04]  /*0120*/  IADD3 R7, PT, PT, R8, -0x1, RZ ;  /* 0xffffffff08077810 */ /* 0x000fc80007ffe0ff */
[----:B------:R-:W-:Y:S01]  /*0130*/  ISETP.GE.U32.AND P0, PT, R7, 0x7, PT ;  /* 0x000000070700780c */ /* 0x000fe20003f06070 */
[----:B-----5:R0:W5:Y:S01]  /*0140*/  LDG.E R19, desc[UR6][R12.64] ;  /* 0x000000060c137981 */ /* 0x020162000c1e1900 */
[----:B------:R-:W-:-:S11]  /*0150*/  MOV R7, RZ ;  /* 0x000000ff00077202 */ /* 0x000fd60000000f00 */
[----:B0-----:R-:W-:Y:S05]  /*0160*/  @!P0 BRA `(.L_x_0) ;  /* 0x00000004003c8947 */ /* 0x001fea0003800000 */
[-C--:B------:R-:W-:Y:S01]  /*0170*/  IMAD R24, R2, R8.reuse, 0x3 ;  /* 0x0000000302187424 */ /* 0x080fe200078e0208 */
[----:B------:R-:W-:Y:S01]  /*0180*/  IADD3 R28, PT, PT, R5, R8, RZ ;  /* 0x00000008051c7210 */ /* 0x000fe20007ffe0ff */
[C-C-:B------:R-:W-:Y:S01]  /*0190*/  IMAD R25, R8.reuse, 0x3, R5.reuse ;  /* 0x0000000308197824 */ /* 0x140fe200078e0205 */
[CC--:B------:R-:W-:Y:S01]  /*01a0*/  LEA R11, R8.reuse, R5.reuse, 0x1 ;  /* 0x00000005080b7211 */ /* 0x0c0fe200078e08ff */
[C-C-:B------:R-:W-:Y:S01]  /*01b0*/  IMAD R29, R8.reuse, 0x5, R5.reuse ;  /* 0x00000005081d7824 */ /* 0x140fe200078e0205 */
[CC--:B------:R-:W-:Y:S01]  /*01c0*/  LEA R27, R8.reuse, R5.reuse, 0x2 ;  /* 0x00000005081b7211 */ /* 0x0c0fe200078e10ff */
[C-C-:B------:R-:W-:Y:S01]  /*01d0*/  IMAD R10, R8.reuse, 0x6, R5.reuse ;  /* 0x00000006080a7824 */ /* 0x140fe200078e0205 */
[----:B------:R-:W-:Y:S01]  /*01e0*/  MOV R26, R5 ;  /* 0x00000005001a7202 */ /* 0x000fe20000000f00 */
[----:B------:R-:W-:Y:S01]  /*01f0*/  IMAD R9, R8, 0x7, R5 ;  /* 0x0000000708097824 */ /* 0x000fe200078e0205 */
[----:B------:R-:W-:-:S07]  /*0200*/  MOV R7, R6 ;  /* 0x0000000600077202 */ /* 0x000fce0000000f00 */
.L_x_1:
[----:B0-----:R-:W0:Y:S01]  /*0210*/  LDC.64 R14, c[0x0][0x380] ;  /* 0x0000e000ff0e7b82 */ /* 0x001e220000000a00 */
[----:B------:R-:W-:-:S05]  /*0220*/  IADD3 R23, PT, PT, R24, -0x3, RZ ;  /* 0xfffffffd18177810 */ /* 0x000fca0007ffe0ff */
[----:B0-----:R-:W-:-:S04]  /*0230*/  IMAD.WIDE.U32 R22, R23, 0x4, R14 ;  /* 0x0000000417167825 */ /* 0x001fc800078e000e */
[----:B------:R-:W-:Y:S02]  /*0240*/  IMAD.WIDE.U32 R16, R26, 0x4, R14 ;  /* 0x000000041a107825 */ /* 0x000fe400078e000e */
[----:B------:R-:W2:Y:S04]  /*0250*/  LDG.E R22, desc[UR6][R22.64] ;  /* 0x0000000616167981 */ /* 0x000ea8000c1e1900 */
[----:B------:R-:W2:Y:S01]  /*0260*/  LDG.E R17, desc[UR6][R16.64] ;  /* 0x0000000610117981 */ /* 0x000ea2000c1e1900 */
[----:B------:R-:W-:Y:S01]  /*0270*/  IADD3 R21, PT, PT, R24, -0x2, RZ ;  /* 0xfffffffe18157810 */ /* 0x000fe20007ffe0ff */
[----:B--2--5:R-:W-:-:S04]  /*0280*/  IMAD R17, R22, R17, R19 ;  /* 0x0000001116117224 */ /* 0x024fc800078e0213 */
[--C-:B------:R-:W-:Y:S01]  /*0290*/  IMAD.WIDE.U32 R18, R21, 0x4, R14.reuse ;  /* 0x0000000415127825 */ /* 0x100fe200078e000e */
[----:B------:R0:W-:Y:S03]  /*02a0*/  STG.E desc[UR6][R12.64], R17 ;  /* 0x000000110c007986 */ /* 0x0001e6000c101906 */
[----:B------:R-:W-:Y:S02]  /*02b0*/  IMAD.WIDE.U32 R20, R28, 0x4, R14 ;  /* 0x000000041c147825 */ /* 0x000fe400078e000e */
[----:B------:R-:W2:Y:S04]  /*02c0*/  LDG.E R18, desc[UR6][R18.64] ;  /* 0x0000000612127981 */ /* 0x000ea8000c1e1900 */
[----:B------:R-:W2:Y:S01]  /*02d0*/  LDG.E R20, desc[UR6][R20.64] ;  /* 0x0000000614147981 */ /* 0x000ea2000c1e1900 */
[----:B------:R-:W-:-:S05]  /*02e0*/  IADD3 R23, PT, PT, R24, -0x1, RZ ;  /* 0xffffffff18177810 */ /* 0x000fca0007ffe0ff */
[----:B------:R-:W-:-:S04]  /*02f0*/  IMAD.WIDE.U32 R22, R23, 0x4, R14 ;  /* 0x0000000417167825 */ /* 0x000fc800078e000e */
[----:B--2---:R-:W-:Y:S02]  /*0300*/  IMAD R21, R18, R20, R17 ;  /* 0x0000001412157224 */ /* 0x004fe400078e0211 */
[----:B0-----:R-:W-:-:S03]  /*0310*/  IMAD.WIDE.U32 R16, R11, 0x4, R14 ;  /* 0x000000040b107825 */ /* 0x001fc600078e000e */
[----:B------:R0:W-:Y:S04]  /*0320*/  STG.E desc[UR6][R12.64], R21 ;  /* 0x000000150c007986 */ /* 0x0001e8000c101906 */
[----:B------:R-:W2:Y:S04]  /*0330*/  LDG.E R22, desc[UR6][R22.64] ;  /* 0x0000000616167981 */ /* 0x000ea8000c1e1900 */
[----:B------:R-:W2:Y:S01]  /*0340*/  LDG.E R16, desc[UR6][R16.64] ;  /* 0x0000000610107981 */ /* 0x000ea2000c1e1900 */
[----:B------:R-:W-:-:S04]  /*0350*/  IMAD.WIDE.U32 R18, R25, 0x4, R14 ;  /* 0x0000000419127825 */ /* 0x000fc800078e000e */
[----:B--2---:R-:W-:Y:S02]  /*0360*/  IMAD R23, R22, R16, R21 ;  /* 0x0000001016177224 */ /* 0x004fe400078e0215 */
[----:B------:R-:W-:-:S03]  /*0370*/  IMAD.WIDE.U32 R16, R24, 0x4, R14 ;  /* 0x0000000418107825 */ /* 0x000fc600078e000e */
[----:B------:R1:W-:Y:S04]  /*0380*/  STG.E desc[UR6][R12.64], R23 ;  /* 0x000000170c007986 */ /* 0x0003e8000c101906 */
[----:B------:R-:W2:Y:S04]  /*0390*/  LDG.E R20, desc[UR6][R16.64] ;  /* 0x0000000610147981 */ /* 0x000ea8000c1e1900 */
[----:B------:R-:W2:Y:S01]  /*03a0*/  LDG.E R19, desc[UR6][R18.64] ;  /* 0x0000000612137981 */ /* 0x000ea2000c1e1900 */
[----:B0-----:R-:W-:Y:S01]  /*03b0*/  IADD3 R21, PT, PT, R24, 0x1, RZ ;  /* 0x0000000118157810 */ /* 0x001fe20007ffe0ff */
[----:B--2---:R-:W-:-:S04]  /*03c0*/  IMAD R19, R20, R19, R23 ;  /* 0x0000001314137224 */ /* 0x004fc800078e0217 */
[--C-:B------:R-:W-:Y:S01]  /*03d0*/  IMAD.WIDE.U32 R20, R21, 0x4, R14.reuse ;  /* 0x0000000415147825 */ /* 0x100fe200078e000e */
[----:B------:R0:W-:Y:S03]  /*03e0*/  STG.E desc[UR6][R12.64], R19 ;  /* 0x000000130c007986 */ /* 0x0001e6000c101906 */
[----:B-1----:R-:W-:Y:S02]  /*03f0*/  IMAD.WIDE.U32 R22, R27, 0x4, R14 ;  /* 0x000000041b167825 */ /* 0x002fe400078e000e */
[----:B------:R-:W2:Y:S04]  /*0400*/  LDG.E R20, desc[UR6][R20.64] ;  /* 0x0000000614147981 */ /* 0x000ea8000c1e1900 */
[----:B------:R-:W2:Y:S01]  /*0410*/  LDG.E R22, desc[UR6][R22.64] ;  /* 0x0000000616167981 */ /* 0x000ea2000c1e1900 */
[----:B------:R-:W-:-:S05]  /*0420*/  IADD3 R17, PT, PT, R24, 0x2, RZ ;  /* 0x0000000218117810 */ /* 0x000fca0007ffe0ff */
[----:B------:R-:W-:-:S04]  /*0430*/  IMAD.WIDE.U32 R16, R17, 0x4, R14 ;  /* 0x0000000411107825 */ /* 0x000fc800078e000e */
[----:B--2---:R-:W-:Y:S02]  /*0440*/  IMAD R21, R20, R22, R19 ;  /* 0x0000001614157224 */ /* 0x004fe400078e0213 */
[----:B0-----:R-:W-:-:S03]  /*0450*/  IMAD.WIDE.U32 R18, R29, 0x4, R14 ;  /* 0x000000041d127825 */ /* 0x001fc600078e000e */
[----:B------:R0:W-:Y:S04]  /*0460*/  STG.E desc[UR6][R12.64], R21 ;  /* 0x000000150c007986 */ /* 0x0001e8000c101906 */
[----:B------:R1:W2:Y:S04]  /*0470*/  LDG.E R16, desc[UR6][R16.64] ;  /* 0x0000000610107981 */ /* 0x0002a8000c1e1900 */
[----:B------:R-:W2:Y:S01]  /*0480*/  LDG.E R18, desc[UR6][R18.64] ;  /* 0x0000000612127981 */ /* 0x000ea2000c1e1900 */
[----:B------:R-:W-:Y:S01]  /*0490*/  IMAD.WIDE.U32 R22, R10, 0x4, R14 ;  /* 0x000000040a167825 */ /* 0x000fe200078e000e */
[----:B-1----:R-:W-:-:S03]  /*04a0*/  IADD3 R17, PT, PT, R24, 0x3, RZ ;  /* 0x0000000318117810 */ /* 0x002fc60007ffe0ff */
[----:B--2---:R-:W-:Y:S02]  /*04b0*/  IMAD R18, R16, R18, R21 ;  /* 0x0000001210127224 */ /* 0x004fe400078e0215 */
[----:B0-----:R-:W-:-:S03]  /*04c0*/  IMAD.WIDE.U32 R20, R17, 0x4, R14 ;  /* 0x0000000411147825 */ /* 0x001fc600078e000e */
[----:B------:R0:W-:Y:S04]  /*04d0*/  STG.E desc[UR6][R12.64], R18 ;  /* 0x000000120c007986 */ /* 0x0001e8000c101906 */
[----:B------:R-:W2:Y:S04]  /*04e0*/  LDG.E R20, desc[UR6][R20.64] ;  /* 0x0000000614147981 */ /* 0x000ea8000c1e1900 */
[----:B------:R-:W2:Y:S01]  /*04f0*/  LDG.E R23, desc[UR6][R22.64] ;  /* 0x0000000616177981 */ /* 0x000ea2000c1e1900 */
[----:B------:R-:W-:-:S05]  /*0500*/  IADD3 R17, PT, PT, R24, 0x4, RZ ;  /* 0x0000000418117810 */ /* 0x000fca0007ffe0ff */
[----:B------:R-:W-:-:S04]  /*0510*/  IMAD.WIDE.U32 R16, R17, 0x4, R14 ;  /* 0x0000000411107825 */ /* 0x000fc800078e000e */
[----:B------:R-:W-:-:S04]  /*0520*/  IMAD.WIDE.U32 R14, R9, 0x4, R14 ;  /* 0x00000004090e7825 */ /* 0x000fc800078e000e */
[----:B--2---:R-:W-:-:S05]  /*0530*/  IMAD R23, R20, R23, R18 ;  /* 0x0000001714177224 */ /* 0x004fca00078e0212 */
[----:B------:R0:W-:Y:S04]  /*0540*/  STG.E desc[UR6][R12.64], R23 ;  /* 0x000000170c007986 */ /* 0x0001e8000c101906 */
[----:B------:R-:W2:Y:S04]  /*0550*/  LDG.E R16, desc[UR6][R16.64] ;  /* 0x0000000610107981 */ /* 0x000ea8000c1e1900 */
[----:B------:R-:W2:Y:S01]  /*0560*/  LDG.E R14, desc[UR6][R14.64] ;  /* 0x000000060e0e7981 */ /* 0x000ea2000c1e1900 */
[----:B------:R-:W-:Y:S02]  /*0570*/  IADD3 R7, PT, PT, R7, 0x8, RZ ;  /* 0x0000000807077810 */ /* 0x000fe40007ffe0ff */
[----:B------:R-:W-:-:S02]  /*0580*/  LEA R26, R8, R26, 0x3 ;  /* 0x0000001a081a7211 */ /* 0x000fc400078e18ff */
[----:B------:R-:W-:Y:S02]  /*0590*/  ISETP.NE.AND P0, PT, R7, RZ, PT ;  /* 0x000000ff0700720c */ /* 0x000fe40003f05270 */
[C---:B------:R-:W-:Y:S02]  /*05a0*/  LEA R28, R8.reuse, R28, 0x3 ;  /* 0x0000001c081c7211 */ /* 0x040fe400078e18ff */
[C---:B------:R-:W-:Y:S02]  /*05b0*/  LEA R11, R8.reuse, R11, 0x3 ;  /* 0x0000000b080b7211 */ /* 0x040fe400078e18ff */
[C---:B------:R-:W-:Y:S02]  /*05c0*/  LEA R25, R8.reuse, R25, 0x3 ;  /* 0x0000001908197211 */ /* 0x040fe400078e18ff */
[C---:B------:R-:W-:Y:S02]  /*05d0*/  LEA R27, R8.reuse, R27, 0x3 ;  /* 0x0000001b081b7211 */ /* 0x040fe400078e18ff */
[----:B------:R-:W-:-:S02]  /*05e0*/  LEA R29, R8, R29, 0x3 ;  /* 0x0000001d081d7211 */ /* 0x000fc400078e18ff */
[----:B------:R-:W-:Y:S02]  /*05f0*/  LEA R10, R8, R10, 0x3 ;  /* 0x0000000a080a7211 */ /* 0x000fe400078e18ff */
[----:B------:R-:W-:Y:S02]  /*0600*/  IADD3 R24, PT, PT, R24, 0x8, RZ ;  /* 0x0000000818187810 */ /* 0x000fe40007ffe0ff */
[----:B------:R-:W-:Y:S01]  /*0610*/  LEA R9, R8, R9, 0x3 ;  /* 0x0000000908097211 */ /* 0x000fe200078e18ff */
[----:B--2---:R-:W-:-:S05]  /*0620*/  IMAD R19, R16, R14, R23 ;  /* 0x0000000e10137224 */ /* 0x004fca00078e0217 */
[----:B------:R0:W-:Y:S01]  /*0630*/  STG.E desc[UR6][R12.64], R19 ;  /* 0x000000130c007986 */ /* 0x0001e2000c101906 */
[----:B------:R-:W-:Y:S05]  /*0640*/  @P0 BRA `(.L_x_1) ;  /* 0xfffffff800f00947 */ /* 0x000fea000383ffff */
[----:B------:R-:W-:-:S07]  /*0650*/  MOV R7, R0 ;  /* 0x0000000000077202 */ /* 0x000fce0000000f00 */
.L_x_0:
[----:B------:R-:W-:-:S13]  /*0660*/  ISETP.NE.AND P0, PT, R3, RZ, PT ;  /* 0x000000ff0300720c */ /* 0x000fda0003f05270 */
[----:B------:R-:W-:Y:S05]  /*0670*/  @!P0 BRA `(.L_x_2) ;  /* 0x0000000400108947 */ /* 0x000fea0003800000 */
[----:B------:R-:W-:Y:S02]  /*0680*/  IADD3 R9, PT, PT, R3, -0x1, RZ ;  /* 0xffffffff03097810 */ /* 0x000fe40007ffe0ff */
[----:B------:R-:W-:Y:S02]  /*0690*/  ISETP.NE.AND P1, PT, R4, RZ, PT ;  /* 0x000000ff0400720c */ /* 0x000fe40003f25270 */
[----:B------:R-:W-:-:S13]  /*06a0*/  ISETP.GE.U32.AND P0, PT, R9, 0x3, PT ;  /* 0x000000030900780c */ /* 0x000fda0003f06070 */
[----:B------:R-:W-:Y:S05]  /*06b0*/  @!P0 BRA `(.L_x_3) ;  /* 0x0000000000888947 */ /* 0x000fea0003800000 */
[----:B------:R-:W1:Y:S01]  /*06c0*/  LDC.64 R10, c[0x0][0x380] ;  /* 0x0000e000ff0a7b82 */ /* 0x000e620000000a00 */
[-C--:B------:R-:W-:Y:S02]  /*06d0*/  IMAD R9, R2, R8.reuse, R7 ;  /* 0x0000000802097224 */ /* 0x080fe400078e0207 */
[----:B------:R-:W-:Y:S02]  /*06e0*/  IMAD R21, R7, R8, R5 ;  /* 0x0000000807157224 */ /* 0x000fe400078e0205 */
[----:B-1----:R-:W-:-:S04]  /*06f0*/  IMAD.WIDE.U32 R16, R9, 0x4, R10 ;  /* 0x0000000409107825 */ /* 0x002fc800078e000a */
[----:B------:R-:W-:Y:S02]  /*0700*/  IMAD.WIDE.U32 R14, R21, 0x4, R10 ;  /* 0x00000004150e7825 */ /* 0x000fe400078e000a */
[----:B------:R-:W0:Y:S04]  /*0710*/  LDG.E R16, desc[UR6][R16.64] ;  /* 0x0000000610107981 */ /* 0x000e28000c1e1900 */
[----:B------:R-:W0:Y:S01]  /*0720*/  LDG.E R14, desc[UR6][R14.64] ;  /* 0x000000060e0e7981 */ /* 0x000e22000c1e1900 */
[----:B------:R-:W-:Y:S02]  /*0730*/  IADD3 R25, PT, PT, R9, 0x1, RZ ;  /* 0x0000000109197810 */ /* 0x000fe40007ffe0ff */
[----:B------:R-:W-:-:S03]  /*0740*/  IADD3 R27, PT, PT, R21, R8, RZ ;  /* 0x00000008151b7210 */ /* 0x000fc60007ffe0ff */
[----:B------:R-:W-:-:S04]  /*0750*/  IMAD.WIDE.U32 R20, R25, 0x4, R10 ;  /* 0x0000000419147825 */ /* 0x000fc800078e000a */
[----:B0----5:R-:W-:Y:S02]  /*0760*/  IMAD R23, R16, R14, R19 ;  /* 0x0000000e10177224 */ /* 0x021fe400078e0213 */
[----:B------:R-:W-:-:S03]  /*0770*/  IMAD.WIDE.U32 R18, R27, 0x4, R10 ;  /* 0x000000041b127825 */ /* 0x000fc600078e000a */
[----:B------:R0:W-:Y:S04]  /*0780*/  STG.E desc[UR6][R12.64], R23 ;  /* 0x000000170c007986 */ /* 0x0001e8000c101906 */
[----:B------:R-:W2:Y:S04]  /*0790*/  LDG.E R20, desc[UR6][R20.64] ;  /* 0x0000000614147981 */ /* 0x000ea8000c1e1900 */
[----:B------:R-:W2:Y:S01]  /*07a0*/  LDG.E R18, desc[UR6][R18.64] ;  /* 0x0000000612127981 */ /* 0x000ea2000c1e1900 */
[----:B------:R-:W-:Y:S02]  /*07b0*/  IADD3 R29, PT, PT, R9, 0x2, RZ ;  /* 0x00000002091d7810 */ /* 0x000fe40007ffe0ff */
[----:B------:R-:W-:-:S03]  /*07c0*/  IADD3 R27, PT, PT, R27, R8, RZ ;  /* 0x000000081b1b7210 */ /* 0x000fc60007ffe0ff */
[----:B------:R-:W-:-:S04]  /*07d0*/  IMAD.WIDE.U32 R16, R29, 0x4, R10 ;  /* 0x000000041d107825 */ /* 0x000fc800078e000a */
[----:B------:R-:W-:-:S04]  /*07e0*/  IMAD.WIDE.U32 R14, R27, 0x4, R10 ;  /* 0x000000041b0e7825 */ /* 0x000fc800078e000a */
[----:B--2---:R-:W-:-:S05]  /*07f0*/  IMAD R25, R20, R18, R23 ;  /* 0x0000001214197224 */ /* 0x004fca00078e0217 */
[----:B------:R1:W-:Y:S04]  /*0800*/  STG.E desc[UR6][R12.64], R25 ;  /* 0x000000190c007986 */ /* 0x0003e8000c101906 */
[----:B------:R-:W2:Y:S04]  /*0810*/  LDG.E R16, desc[UR6][R16.64] ;  /* 0x0000000610107981 */ /* 0x000ea8000c1e1900 */
[----:B------:R-:W2:Y:S01]  /*0820*/  LDG.E R14, desc[UR6][R14.64] ;  /* 0x000000060e0e7981 */ /* 0x000ea2000c1e1900 */
[----:B0-----:R-:W-:Y:S02]  /*0830*/  IADD3 R23, PT, PT, R9, 0x3, RZ ;  /* 0x0000000309177810 */ /* 0x001fe40007ffe0ff */
[----:B------:R-:W-:-:S03]  /*0840*/  IADD3 R27, PT, PT, R27, R8, RZ ;  /* 0x000000081b1b7210 */ /* 0x000fc60007ffe0ff */
[----:B------:R-:W-:-:S04]  /*0850*/  IMAD.WIDE.U32 R20, R23, 0x4, R10 ;  /* 0x0000000417147825 */ /* 0x000fc800078e000a */
[----:B------:R-:W-:-:S04]  /*0860*/  IMAD.WIDE.U32 R10, R27, 0x4, R10 ;  /* 0x000000041b0a7825 */ /* 0x000fc800078e000a */
[----:B--2---:R-:W-:-:S05]  /*0870*/  IMAD R9, R16, R14, R25 ;  /* 0x0000000e10097224 */ /* 0x004fca00078e0219 */
[----:B------:R1:W-:Y:S04]  /*0880*/  STG.E desc[UR6][R12.64], R9 ;  /* 0x000000090c007986 */ /* 0x0003e8000c101906 */
[----:B------:R-:W2:Y:S04]  /*0890*/  LDG.E R20, desc[UR6][R20.64] ;  /* 0x0000000614147981 */ /* 0x000ea8000c1e1900 */
[----:B------:R-:W2:Y:S01]  /*08a0*/  LDG.E R10, desc[UR6][R10.64] ;  /* 0x000000060a0a7981 */ /* 0x000ea2000c1e1900 */
[----:B------:R-:W-:Y:S01]  /*08b0*/  IADD3 R7, PT, PT, R7, 0x4, RZ ;  /* 0x0000000407077810 */ /* 0x000fe20007ffe0ff */
[----:B--2---:R-:W-:-:S05]  /*08c0*/  IMAD R19, R20, R10, R9 ;  /* 0x0000000a14137224 */ /* 0x004fca00078e0209 */
[----:B------:R1:W-:Y:S02]  /*08d0*/  STG.E desc[UR6][R12.64], R19 ;  /* 0x000000130c007986 */ /* 0x0003e4000c101906 */
.L_x_3:
[----:B------:R-:W-:Y:S05]  /*08e0*/  @!P1 BRA `(.L_x_2) ;  /* 0x0000000000749947 */ /* 0x000fea0003800000 */
[----:B------:R-:W-:-:S13]  /*08f0*/  ISETP.NE.AND P0, PT, R4, 0x1, PT ;  /* 0x000000010400780c */ /* 0x000fda0003f05270 */
[----:B------:R-:W2:Y:S01]  /*0900*/  @P0 LDC.64 R10, c[0x0][0x380] ;  /* 0x0000e000ff0a0b82 */ /* 0x000ea20000000a00 */
[-C--:B-1----:R-:W-:Y:S02]  /*0910*/  @P0 IMAD R9, R2, R8.reuse, R7 ;  /* 0x0000000802090224 */ /* 0x082fe400078e0207 */
[----:B------:R-:W-:Y:S02]  /*0920*/  @P0 IMAD R21, R7, R8, R5 ;  /* 0x0000000807150224 */ /* 0x000fe400078e0205 */
[----:B--2---:R-:W-:-:S04]  /*0930*/  @P0 IMAD.WIDE.U32 R16, R9, 0x4, R10 ;  /* 0x0000000409100825 */ /* 0x004fc800078e000a */
[----:B------:R-:W-:Y:S02]  /*0940*/  @P0 IMAD.WIDE.U32 R14, R21, 0x4, R10 ;  /* 0x00000004150e0825 */ /* 0x000fe400078e000a */
[----:B------:R-:W2:Y:S04]  /*0950*/  @P0 LDG.E R16, desc[UR6][R16.64] ;  /* 0x0000000610100981 */ /* 0x000ea8000c1e1900 */
[----:B------:R-:W2:Y:S01]  /*0960*/  @P0 LDG.E R14, desc[UR6][R14.64] ;  /* 0x000000060e0e0981 */ /* 0x000ea2000c1e1900 */
[----:B0-----:R-:W-:Y:S02]  /*0970*/  @P0 IADD3 R23, PT, PT, R9, 0x1, RZ ;  /* 0x0000000109170810 */ /* 0x001fe40007ffe0ff */
[----:B------:R-:W-:-:S03]  /*0980*/  @P0 IADD3 R25, PT, PT, R21, R8, RZ ;  /* 0x0000000815190210 */ /* 0x000fc60007ffe0ff */
[----:B------:R-:W-:-:S04]  /*0990*/  @P0 IMAD.WIDE.U32 R20, R23, 0x4, R10 ;  /* 0x0000000417140825 */ /* 0x000fc800078e000a */
[----:B------:R-:W-:Y:S01]  /*09a0*/  @P0 IMAD.WIDE.U32 R22, R25, 0x4, R10 ;  /* 0x0000000419160825 */ /* 0x000fe200078e000a */
[----:B------:R-:W-:-:S13]  /*09b0*/  LOP3.LUT P1, RZ, R8, 0x1, RZ, 0xc0, !PT ;  /* 0x0000000108ff7812 */ /* 0x000fda000782c0ff */
[----:B------:R-:W0:Y:S01]  /*09c0*/  @P1 LDC.64 R10, c[0x0][0x380] ;  /* 0x0000e000ff0a1b82 */ /* 0x000e220000000a00 */
[----:B--2--5:R-:W-:-:S05]  /*09d0*/  @P0 IMAD R9, R16, R14, R19 ;  /* 0x0000000e10090224 */ /* 0x024fca00078e0213 */
[----:B------:R2:W-:Y:S04]  /*09e0*/  @P0 STG.E desc[UR6][R12.64], R9 ;  /* 0x000000090c000986 */ /* 0x0005e8000c101906 */
[----:B------:R-:W3:Y:S04]  /*09f0*/  @P0 LDG.E R20, desc[UR6][R20.64] ;  /* 0x0000000614140981 */ /* 0x000ee8000c1e1900 */
[----:B------:R-:W3:Y:S01]  /*0a00*/  @P0 LDG.E R22, desc[UR6][R22.64] ;  /* 0x0000000616160981 */ /* 0x000ee2000c1e1900 */
[----:B------:R-:W-:-:S05]  /*0a10*/  @P0 IADD3 R7, PT, PT, R7, 0x2, RZ ;  /* 0x0000000207070810 */ /* 0x000fca0007ffe0ff */
[-C--:B------:R-:W-:Y:S02]  /*0a20*/  @P1 IMAD R15, R2, R8.reuse, R7 ;  /* 0x00000008020f1224 */ /* 0x080fe400078e0207 */
[----:B------:R-:W-:Y:S02]  /*0a30*/  @P1 IMAD R7, R7, R8, R5 ;  /* 0x0000000807071224 */ /* 0x000fe400078e0205 */
[----:B0-----:R-:W-:-:S04]  /*0a40*/  @P1 IMAD.WIDE.U32 R14, R15, 0x4, R10 ;  /* 0x000000040f0e1825 */ /* 0x001fc800078e000a */
[----:B------:R-:W-:-:S04]  /*0a50*/  @P1 IMAD.WIDE.U32 R10, R7, 0x4, R10 ;  /* 0x00000004070a1825 */ /* 0x000fc800078e000a */
[----:B---3--:R-:W-:-:S05]  /*0a60*/  @P0 IMAD R19, R20, R22, R9 ;  /* 0x0000001614130224 */ /* 0x008fca00078e0209 */
[----:B------:R2:W-:Y:S04]  /*0a70*/  @P0 STG.E desc[UR6][R12.64], R19 ;  /* 0x000000130c000986 */ /* 0x0005e8000c101906 */
[----:B------:R-:W3:Y:S04]  /*0a80*/  @P1 LDG.E R14, desc[UR6][R14.64] ;  /* 0x000000060e0e1981 */ /* 0x000ee8000c1e1900 */
[----:B------:R-:W3:Y:S02]  /*0a90*/  @P1 LDG.E R10, desc[UR6][R10.64] ;  /* 0x000000060a0a1981 */ /* 0x000ee4000c1e1900 */
[----:B---3--:R-:W-:-:S05]  /*0aa0*/  @P1 IMAD R7, R14, R10, R19 ;  /* 0x0000000a0e071224 */ /* 0x008fca00078e0213 */
[----:B------:R2:W-:Y:S02]  /*0ab0*/  @P1 STG.E desc[UR6][R12.64], R7 ;  /* 0x000000070c001986 */ /* 0x0005e4000c101906 */
.L_x_2:
[----:B------:R-:W-:-:S04]  /*0ac0*/  IADD3 R5, PT, PT, R5, 0x1, RZ ;  /* 0x0000000105057810 */ /* 0x000fc80007ffe0ff */
[----:B------:R-:W-:-:S13]  /*0ad0*/  ISETP.NE.AND P0, PT, R5, R8, PT ;  /* 0x000000080500720c */ /* 0x000fda0003f05270 */
[----:B------:R-:W-:Y:S05]  /*0ae0*/  @P0 BRA `(.L_x_4) ;  /* 0xfffffff4007c0947 */ /* 0x000fea000383ffff */
[----:B------:R-:W-:Y:S05]  /*0af0*/  EXIT ;  /* 0x000000000000794d */ /* 0x000fea0003800000 */
.L_x_5:
[----:B------:R-:W-:-:S00]  /*0b00*/  BRA `(.L_x_5) ;  /* 0xfffffffc00fc7947 */ /* 0x000fc0000383ffff */
[----:B------:R-:W-:-:S00]  /*0b10*/  NOP ;  /* 0x0000000000007918 */ /* 0x000fc00000000000 */
        /* <DEDUP_REMOVED lines=14> */
.L_x_6:


//--------------------- .nv.shared.reserved.0     --------------------------
	.section	.nv.shared.reserved.0,"aw",@nobits
	.weak		__nv_reservedSMEM_offset_0_alias
	.size		__nv_reservedSMEM_offset_0_alias, 0, 64
	.other		__nv_reservedSMEM_offset_0_alias,@"STO_CUDA_RESERVED_SHARED STV_DEFAULT"
__nv_reservedSMEM_offset_0_alias:
	.zero		0
	.zero		64


//--------------------- .nv.constant0._Z7dkernelPjS_j --------------------------
	.section	.nv.constant0._Z7dkernelPjS_j,"a",@progbits
	.sectionflags	@""
	.align	4
.nv.constant0._Z7dkernelPjS_j:
	.zero		916


//--------------------- SYMBOLS --------------------------

	.type		.nv.reservedSmem.offset0,@object
	.size		.nv.reservedSmem.offset0,0x4
